	.headerflags	@"EF_CUDA_TEXMODE_UNIFIED EF_CUDA_64BIT_ADDRESS EF_CUDA_ACCELERATORS EF_CUDA_SM90 EF_CUDA_VIRTUAL_SM(EF_CUDA_SM90)"
	.elftype	@"ET_EXEC"


//--------------------- .nv.info                  --------------------------
	.section	.nv.info,"",@"SHT_CUDA_INFO"
	.align	4


	//----- nvinfo : EIATTR_REGCOUNT
	.align		4
        /*0000*/ 	.byte	0x04, 0x2f
        /*0002*/ 	.short	(.L_3 - .L_2)
	.align		4
.L_2:
        /*0004*/ 	.word	index@(triton_poi_fused__native_batch_norm_legit_no_training_relu_48)
        /*0008*/ 	.word	0x00000011


	//----- nvinfo : EIATTR_MIN_STACK_SIZE
	.align		4
.L_3:
        /*000c*/ 	.byte	0x04, 0x12
        /*000e*/ 	.short	(.L_5 - .L_4)
	.align		4
.L_4:
        /*0010*/ 	.word	index@(triton_poi_fused__native_batch_norm_legit_no_training_relu_48)
        /*0014*/ 	.word	0x00000000


	//----- nvinfo : EIATTR_FRAME_SIZE
	.align		4
.L_5:
        /*0018*/ 	.byte	0x04, 0x11
        /*001a*/ 	.short	(.L_7 - .L_6)
	.align		4
.L_6:
        /*001c*/ 	.word	index@(triton_poi_fused__native_batch_norm_legit_no_training_relu_48)
        /*0020*/ 	.word	0x00000000


	//----- nvinfo : EIATTR_MIN_STACK_SIZE
	.align		4
.L_7:
        /*0024*/ 	.byte	0x04, 0x12
        /*0026*/ 	.short	(.L_9 - .L_8)
	.align		4
.L_8:
        /*0028*/ 	.word	index@(triton_poi_fused__native_batch_norm_legit_no_training_relu_48)
        /*002c*/ 	.word	0x00000000
.L_9:


//--------------------- .nv.info.triton_poi_fused__native_batch_norm_legit_no_training_relu_48 --------------------------
	.section	.nv.info.triton_poi_fused__native_batch_norm_legit_no_training_relu_48,"",@"SHT_CUDA_INFO"
	.sectionflags	@""
	.align	4


	//----- nvinfo : EIATTR_CUDA_API_VERSION
	.align		4
        /*0000*/ 	.byte	0x04, 0x37
        /*0002*/ 	.short	(.L_11 - .L_10)
.L_10:
        /*0004*/ 	.word	0x0000007c


	//----- nvinfo : EIATTR_KPARAM_INFO
	.align		4
.L_11:
        /*0008*/ 	.byte	0x04, 0x17
        /*000a*/ 	.short	(.L_13 - .L_12)
.L_12:
        /*000c*/ 	.word	0x00000000
        /*0010*/ 	.short	0x0006
        /*0012*/ 	.short	0x0030
        /*0014*/ 	.byte	0x00, 0xf0, 0x11, 0x00


	//----- nvinfo : EIATTR_KPARAM_INFO
	.align		4
.L_13:
        /*0018*/ 	.byte	0x04, 0x17
        /*001a*/ 	.short	(.L_15 - .L_14)
.L_14:
        /*001c*/ 	.word	0x00000000
        /*0020*/ 	.short	0x0005
        /*0022*/ 	.short	0x0028
        /*0024*/ 	.byte	0x00, 0xf4, 0x21, 0x00


	//----- nvinfo : EIATTR_KPARAM_INFO
	.align		4
.L_15:
        /*0028*/ 	.byte	0x04, 0x17
        /*002a*/ 	.short	(.L_17 - .L_16)
.L_16:
        /*002c*/ 	.word	0x00000000
        /*0030*/ 	.short	0x0004
        /*0032*/ 	.short	0x0020
        /*0034*/ 	.byte	0x00, 0xf4, 0x21, 0x00


	//----- nvinfo : EIATTR_KPARAM_INFO
	.align		4
.L_17:
        /*0038*/ 	.byte	0x04, 0x17
        /*003a*/ 	.short	(.L_19 - .L_18)
.L_18:
        /*003c*/ 	.word	0x00000000
        /*0040*/ 	.short	0x0003
        /*0042*/ 	.short	0x0018
        /*0044*/ 	.byte	0x00, 0xf4, 0x21, 0x00


	//----- nvinfo : EIATTR_KPARAM_INFO
	.align		4
.L_19:
        /*0048*/ 	.byte	0x04, 0x17
        /*004a*/ 	.short	(.L_21 - .L_20)
.L_20:
        /*004c*/ 	.word	0x00000000
        /*0050*/ 	.short	0x0002
        /*0052*/ 	.short	0x0010
        /*0054*/ 	.byte	0x00, 0xf4, 0x21, 0x00


	//----- nvinfo : EIATTR_KPARAM_INFO
	.align		4
.L_21:
        /*0058*/ 	.byte	0x04, 0x17
        /*005a*/ 	.short	(.L_23 - .L_22)
.L_22:
        /*005c*/ 	.word	0x00000000
        /*0060*/ 	.short	0x0001
        /*0062*/ 	.short	0x0008
        /*0064*/ 	.byte	0x00, 0xf4, 0x21, 0x00


	//----- nvinfo : EIATTR_KPARAM_INFO
	.align		4
.L_23:
        /*0068*/ 	.byte	0x04, 0x17
        /*006a*/ 	.short	(.L_25 - .L_24)
.L_24:
        /*006c*/ 	.word	0x00000000
        /*0070*/ 	.short	0x0000
        /*0072*/ 	.short	0x0000
        /*0074*/ 	.byte	0x00, 0xf4, 0x21, 0x00


	//----- nvinfo : EIATTR_SPARSE_MMA_MASK
	.align		4
.L_25:
        /*0078*/ 	.byte	0x03, 0x50
        /*007a*/ 	.short	0x0000


	//----- nvinfo : EIATTR_MAXREG_COUNT
	.align		4
        /*007c*/ 	.byte	0x03, 0x1b
        /*007e*/ 	.short	0x00ff


	//----- nvinfo : EIATTR_EXIT_INSTR_OFFSETS
	.align		4
        /*0080*/ 	.byte	0x04, 0x1c
        /*0082*/ 	.short	(.L_27 - .L_26)


	//   ....[0]....
.L_26:
        /*0084*/ 	.word	0x00000350


	//----- nvinfo : EIATTR_REQNTID
	.align		4
.L_27:
        /*0088*/ 	.byte	0x04, 0x10
        /*008a*/ 	.short	(.L_29 - .L_28)
.L_28:
        /*008c*/ 	.word	0x00000080
        /*0090*/ 	.word	0x00000001
        /*0094*/ 	.word	0x00000001


	//----- nvinfo : EIATTR_CBANK_PARAM_SIZE
	.align		4
.L_29:
        /*0098*/ 	.byte	0x03, 0x19
        /*009a*/ 	.short	0x0034


	//----- nvinfo : EIATTR_PARAM_CBANK
	.align		4
        /*009c*/ 	.byte	0x04, 0x0a
        /*009e*/ 	.short	(.L_31 - .L_30)
	.align		4
.L_30:
        /*00a0*/ 	.word	index@(.nv.constant0.triton_poi_fused__native_batch_norm_legit_no_training_relu_48)
        /*00a4*/ 	.short	0x0210
        /*00a6*/ 	.short	0x0034


	//----- nvinfo : EIATTR_SW_WAR
	.align		4
.L_31:
        /*00a8*/ 	.byte	0x04, 0x36
        /*00aa*/ 	.short	(.L_33 - .L_32)
.L_32:
        /*00ac*/ 	.word	0x00000008
.L_33:


//--------------------- .nv.callgraph             --------------------------
	.section	.nv.callgraph,"",@"SHT_CUDA_CALLGRAPH"
	.align	4
	.sectionentsize	8
	.align		4
        /*0000*/ 	.word	0x00000000
	.align		4
        /*0004*/ 	.word	0xffffffff
	.align		4
        /*0008*/ 	.word	0x00000000
	.align		4
        /*000c*/ 	.word	0xfffffffe
	.align		4
        /*0010*/ 	.word	0x00000000
	.align		4
        /*0014*/ 	.word	0xfffffffd
	.align		4
        /*0018*/ 	.word	0x00000000
	.align		4
        /*001c*/ 	.word	0xfffffffc


//--------------------- .nv.constant4             --------------------------
	.section	.nv.constant4,"a",@progbits
	.align	8
	.align		8
.nv.constant4:
        /*0000*/ 	.dword	_$_str
	.align		8
        /*0008*/ 	.dword	_$_str_$_2


//--------------------- .text.triton_poi_fused__native_batch_norm_legit_no_training_relu_48 --------------------------
	.section	.text.triton_poi_fused__native_batch_norm_legit_no_training_relu_48,"ax",@progbits
	.align	128
        .global         triton_poi_fused__native_batch_norm_legit_no_training_relu_48
        .type           triton_poi_fused__native_batch_norm_legit_no_training_relu_48,@function
        .size           triton_poi_fused__native_batch_norm_legit_no_training_relu_48,(.L_x_1 - triton_poi_fused__native_batch_norm_legit_no_training_relu_48)
        .other          triton_poi_fused__native_batch_norm_legit_no_training_relu_48,@"STO_CUDA_ENTRY STV_DEFAULT"
triton_poi_fused__native_batch_norm_legit_no_training_relu_48:
.text.triton_poi_fused__native_batch_norm_legit_no_training_relu_48:
[----:B------:R-:W-:Y:S01]  /*0000*/  LDC R1, c[0x0][0x28] ;  /* 0x00000a00ff017b82 */ /* 0x000fe20000000800 */
[----:B------:R-:W1:Y:S07]  /*0010*/  S2R R0, SR_TID.X ;  /* 0x0000000000007919 */ /* 0x000e6e0000002100 */
[----:B------:R-:W2:Y:S01]  /*0020*/  LDC.64 R6, c[0x0][0x220] ;  /* 0x00008800ff067b82 */ /* 0x000ea20000000a00 */
[----:B------:R-:W-:Y:S01]  /*0030*/  ULDC.64 UR4, c[0x0][0x208] ;  /* 0x0000820000047ab9 */ /* 0x000fe20000000a00 */
[----:B------:R-:W3:Y:S06]  /*0040*/  S2R R5, SR_CTAID.X ;  /* 0x0000000000057919 */ /* 0x000eec0000002500 */
[----:B------:R-:W4:Y:S08]  /*0050*/  LDC.64 R8, c[0x0][0x228] ;  /* 0x00008a00ff087b82 */ /* 0x000f300000000a00 */
[----:B------:R-:W5:Y:S01]  /*0060*/  LDC.64 R10, c[0x0][0x230] ;  /* 0x00008c00ff0a7b82 */ /* 0x000f620000000a00 */
[----:B-1----:R-:W-:-:S02]  /*0070*/  SHF.L.U32 R0, R0, 0x1, RZ ;  /* 0x0000000100007819 */ /* 0x002fc400000006ff */
[----:B---3--:R-:W-:Y:S02]  /*0080*/  SHF.R.S32.HI R3, RZ, 0x17, R5 ;  /* 0x00000017ff037819 */ /* 0x008fe40000011405 */
[----:B------:R-:W-:Y:S02]  /*0090*/  LOP3.LUT R0, R0, 0xfe, RZ, 0xc0, !PT ;  /* 0x000000fe00007812 */ /* 0x000fe400078ec0ff */
[----:B------:R-:W-:Y:S02]  /*00a0*/  SGXT R3, R3, 0x1 ;  /* 0x000000010303781a */ /* 0x000fe40000000200 */
[----:B------:R-:W-:Y:S02]  /*00b0*/  LEA R0, R5, R0, 0x8 ;  /* 0x0000000005007211 */ /* 0x000fe400078e40ff */
[----:B------:R-:W1:Y:S02]  /*00c0*/  LDC.64 R4, c[0x0][0x218] ;  /* 0x00008600ff047b82 */ /* 0x000e640000000a00 */
[----:B------:R-:W-:-:S04]  /*00d0*/  LEA.HI R3, R3, R0, RZ, 0x8 ;  /* 0x0000000003037211 */ /* 0x000fc800078f40ff */
[----:B------:R-:W-:-:S04]  /*00e0*/  SHF.R.S32.HI R3, RZ, 0x8, R3 ;  /* 0x00000008ff037819 */ /* 0x000fc80000011403 */
[----:B------:R-:W-:-:S04]  /*00f0*/  LEA.HI R2, R3, R3, RZ, 0x6 ;  /* 0x0000000303027211 */ /* 0x000fc800078f30ff */
[----:B------:R-:W-:-:S04]  /*0100*/  LOP3.LUT R2, R2, 0xffffffc0, RZ, 0xc0, !PT ;  /* 0xffffffc002027812 */ /* 0x000fc800078ec0ff */
[----:B------:R-:W-:Y:S02]  /*0110*/  IADD3 R13, R3, -R2, RZ ;  /* 0x80000002030d7210 */ /* 0x000fe40007ffe0ff */
[----:B------:R-:W3:Y:S03]  /*0120*/  LDC.64 R2, c[0x0][0x210] ;  /* 0x00008400ff027b82 */ /* 0x000ee60000000a00 */
[----:B--2---:R-:W-:-:S06]  /*0130*/  IMAD.WIDE R6, R13, 0x4, R6 ;  /* 0x000000040d067825 */ /* 0x004fcc00078e0206 */
[----:B------:R-:W2:Y:S01]  /*0140*/  LDG.E.EL R6, desc[UR4][R6.64] ;  /* 0x0000000406067981 */ /* 0x000ea2000c2e1900 */
[----:B-1----:R-:W-:-:S05]  /*0150*/  IMAD.WIDE R4, R13, 0x4, R4 ;  /* 0x000000040d047825 */ /* 0x002fca00078e0204 */
[----:B------:R1:W2:Y:S01]  /*0160*/  LDG.E.EL R12, desc[UR4][R4.64] ;  /* 0x00000004040c7981 */ /* 0x0002a2000c2e1900 */
[----:B---3--:R-:W-:Y:S01]  /*0170*/  IMAD.WIDE R2, R0, 0x4, R2 ;  /* 0x0000000400027825 */ /* 0x008fe200078e0202 */
[----:B------:R-:W-:Y:S01]  /*0180*/  HFMA2.MMA R14, -RZ, RZ, 1.625, 0 ;  /* 0x3e800000ff0e7435 */ /* 0x000fe200000001ff */
[----:B-1----:R-:W1:Y:S04]  /*0190*/  LDC.64 R4, c[0x0][0x238] ;  /* 0x00008e00ff047b82 */ /* 0x002e680000000a00 */
[----:B------:R-:W3:Y:S01]  /*01a0*/  LDG.E.64 R2, desc[UR4][R2.64] ;  /* 0x0000000402027981 */ /* 0x000ee2000c1e1b00 */
[----:B----4-:R-:W-:-:S04]  /*01b0*/  IMAD.WIDE R8, R13, 0x4, R8 ;  /* 0x000000040d087825 */ /* 0x010fc800078e0208 */
[----:B-----5:R-:W-:Y:S02]  /*01c0*/  IMAD.WIDE R10, R13, 0x4, R10 ;  /* 0x000000040d0a7825 */ /* 0x020fe400078e020a */
[----:B------:R-:W4:Y:S04]  /*01d0*/  LDG.E.EL R8, desc[UR4][R8.64] ;  /* 0x0000000408087981 */ /* 0x000f28000c2e1900 */
[----:B------:R-:W4:Y:S01]  /*01e0*/  LDG.E.EL R11, desc[UR4][R10.64] ;  /* 0x000000040a0b7981 */ /* 0x000f22000c2e1900 */
[----:B-1----:R-:W-:-:S04]  /*01f0*/  IMAD.WIDE R4, R0, 0x4, R4 ;  /* 0x0000000400047825 */ /* 0x002fc800078e0204 */
[----:B--2---:R-:W-:-:S04]  /*0200*/  FADD R6, R6, 9.9999997473787516356e-06 ;  /* 0x3727c5ac06067421 */ /* 0x004fc80000000000 */
[----:B------:R-:W1:Y:S02]  /*0210*/  MUFU.SQRT R7, R6 ;  /* 0x0000000600077308 */ /* 0x000e640000002000 */
[C---:B-1----:R-:W-:Y:S02]  /*0220*/  FSETP.GT.AND P0, PT, R7.reuse, 8.50705917302346158658e+37, PT ;  /* 0x7e8000000700780b */ /* 0x042fe40003f04000 */
[----:B------:R-:W-:-:S11]  /*0230*/  FSETP.GEU.AND P1, PT, R7, 1.175494350822287508e-38, PT ;  /* 0x008000000700780b */ /* 0x000fd60003f2e000 */
[----:B------:R-:W-:-:S04]  /*0240*/  @P0 FMUL R7, R7, 0.25 ;  /* 0x3e80000007070820 */ /* 0x000fc80000400000 */
[----:B------:R-:W-:-:S06]  /*0250*/  @!P1 FMUL R7, R7, 16777216 ;  /* 0x4b80000007079820 */ /* 0x000fcc0000400000 */
[----:B------:R-:W1:Y:S01]  /*0260*/  MUFU.RCP R7, R7 ;  /* 0x0000000700077308 */ /* 0x000e620000001000 */
[----:B------:R-:W-:Y:S01]  /*0270*/  FSEL R14, R14, 1, P0 ;  /* 0x3f8000000e0e7808 */ /* 0x000fe20000000000 */
[----:B---3--:R-:W-:-:S04]  /*0280*/  FADD R2, R2, -R12 ;  /* 0x8000000c02027221 */ /* 0x008fc80000000000 */
[----:B------:R-:W-:Y:S01]  /*0290*/  @!P1 FMUL R14, R14, 16777216 ;  /* 0x4b8000000e0e9820 */ /* 0x000fe20000400000 */
[----:B------:R-:W-:-:S03]  /*02a0*/  FADD R3, R3, -R12 ;  /* 0x8000000c03037221 */ /* 0x000fc60000000000 */
[----:B-1----:R-:W-:-:S04]  /*02b0*/  FMUL R14, R7, R14 ;  /* 0x0000000e070e7220 */ /* 0x002fc80000400000 */
[-C--:B------:R-:W-:Y:S01]  /*02c0*/  FMUL R2, R2, R14.reuse ;  /* 0x0000000e02027220 */ /* 0x080fe20000400000 */
[----:B------:R-:W-:-:S03]  /*02d0*/  FMUL R14, R3, R14 ;  /* 0x0000000e030e7220 */ /* 0x000fc60000400000 */
[C-C-:B----4-:R-:W-:Y:S01]  /*02e0*/  FFMA R2, R8.reuse, R2, R11.reuse ;  /* 0x0000000208027223 */ /* 0x150fe2000000000b */
[----:B------:R-:W-:-:S04]  /*02f0*/  FFMA R14, R8, R14, R11 ;  /* 0x0000000e080e7223 */ /* 0x000fc8000000000b */
[----:B------:R-:W-:Y:S02]  /*0300*/  FSETP.GEU.AND P0, PT, R2, RZ, PT ;  /* 0x000000ff0200720b */ /* 0x000fe40003f0e000 */
[----:B------:R-:W-:Y:S02]  /*0310*/  FSETP.GEU.AND P1, PT, R14, RZ, PT ;  /* 0x000000ff0e00720b */ /* 0x000fe40003f2e000 */
[----:B------:R-:W-:Y:S02]  /*0320*/  FSEL R2, R2, RZ, P0 ;  /* 0x000000ff02027208 */ /* 0x000fe40000000000 */
[----:B------:R-:W-:-:S05]  /*0330*/  FSEL R3, R14, RZ, P1 ;  /* 0x000000ff0e037208 */ /* 0x000fca0000800000 */
[----:B------:R-:W-:Y:S01]  /*0340*/  STG.E.64 desc[UR4][R4.64], R2 ;  /* 0x0000000204007986 */ /* 0x000fe2000c101b04 */
[----:B------:R-:W-:Y:S05]  /*0350*/  EXIT ;  /* 0x000000000000794d */ /* 0x000fea0003800000 */
.L_x_0:
[----:B------:R-:W-:-:S00]  /*0360*/  BRA `(.L_x_0) ;  /* 0xfffffffc00fc7947 */ /* 0x000fc0000383ffff */
[----:B------:R-:W-:-:S00]  /*0370*/  NOP ;  /* 0x0000000000007918 */ /* 0x000fc00000000000 */
        /* <DEDUP_REMOVED lines=8> */
.L_x_1:


//--------------------- .nv.global.init           --------------------------
	.section	.nv.global.init,"aw",@progbits
.nv.global.init:
	.type		_$_str,@object
	.size		_$_str,(_$_str_$_2 - _$_str)
_$_str:
        /*0000*/ 	.byte	0x5f, 0x5f, 0x43, 0x55, 0x44, 0x41, 0x5f, 0x46, 0x54, 0x5a, 0x00
	.type		_$_str_$_2,@object
	.size		_$_str_$_2,(.L_1 - _$_str_$_2)
_$_str_$_2:
        /*000b*/ 	.byte	0x5f, 0x5f, 0x43, 0x55, 0x44, 0x41, 0x5f, 0x50, 0x52, 0x45, 0x43, 0x5f, 0x53, 0x51, 0x52, 0x54
        /*001b*/ 	.byte	0x00
.L_1:


//--------------------- .nv.constant0.triton_poi_fused__native_batch_norm_legit_no_training_relu_48 --------------------------
	.section	.nv.constant0.triton_poi_fused__native_batch_norm_legit_no_training_relu_48,"a",@progbits
	.sectionflags	@""
	.align	4
.nv.constant0.triton_poi_fused__native_batch_norm_legit_no_training_relu_48:
	.zero		580
